	.headerflags	@"EF_CUDA_TEXMODE_UNIFIED EF_CUDA_64BIT_ADDRESS EF_CUDA_ACCELERATORS EF_CUDA_SM90 EF_CUDA_VIRTUAL_SM(EF_CUDA_SM90)"
	.elftype	@"ET_EXEC"


//--------------------- .nv.info                  --------------------------
	.section	.nv.info,"",@"SHT_CUDA_INFO"
	.align	4


	//----- nvinfo : EIATTR_REGCOUNT
	.align		4
        /*0000*/ 	.byte	0x04, 0x2f
        /*0002*/ 	.short	(.L_1 - .L_0)
	.align		4
.L_0:
        /*0004*/ 	.word	index@(triton_per_fused_mul_sum_2)
        /*0008*/ 	.word	0x0000000e


	//----- nvinfo : EIATTR_MIN_STACK_SIZE
	.align		4
.L_1:
        /*000c*/ 	.byte	0x04, 0x12
        /*000e*/ 	.short	(.L_3 - .L_2)
	.align		4
.L_2:
        /*0010*/ 	.word	index@(triton_per_fused_mul_sum_2)
        /*0014*/ 	.word	0x00000000


	//----- nvinfo : EIATTR_FRAME_SIZE
	.align		4
.L_3:
        /*0018*/ 	.byte	0x04, 0x11
        /*001a*/ 	.short	(.L_5 - .L_4)
	.align		4
.L_4:
        /*001c*/ 	.word	index@(triton_per_fused_mul_sum_2)
        /*0020*/ 	.word	0x00000000


	//----- nvinfo : EIATTR_MIN_STACK_SIZE
	.align		4
.L_5:
        /*0024*/ 	.byte	0x04, 0x12
        /*0026*/ 	.short	(.L_7 - .L_6)
	.align		4
.L_6:
        /*0028*/ 	.word	index@(triton_per_fused_mul_sum_2)
        /*002c*/ 	.word	0x00000000
.L_7:


//--------------------- .nv.info.triton_per_fused_mul_sum_2 --------------------------
	.section	.nv.info.triton_per_fused_mul_sum_2,"",@"SHT_CUDA_INFO"
	.sectionflags	@""
	.align	4


	//----- nvinfo : EIATTR_CUDA_API_VERSION
	.align		4
        /*0000*/ 	.byte	0x04, 0x37
        /*0002*/ 	.short	(.L_9 - .L_8)
.L_8:
        /*0004*/ 	.word	0x0000007c


	//----- nvinfo : EIATTR_KPARAM_INFO
	.align		4
.L_9:
        /*0008*/ 	.byte	0x04, 0x17
        /*000a*/ 	.short	(.L_11 - .L_10)
.L_10:
        /*000c*/ 	.word	0x00000000
        /*0010*/ 	.short	0x0004
        /*0012*/ 	.short	0x001c
        /*0014*/ 	.byte	0x00, 0xf0, 0x11, 0x00


	//----- nvinfo : EIATTR_KPARAM_INFO
	.align		4
.L_11:
        /*0018*/ 	.byte	0x04, 0x17
        /*001a*/ 	.short	(.L_13 - .L_12)
.L_12:
        /*001c*/ 	.word	0x00000000
        /*0020*/ 	.short	0x0003
        /*0022*/ 	.short	0x0018
        /*0024*/ 	.byte	0x00, 0xf0, 0x11, 0x00


	//----- nvinfo : EIATTR_KPARAM_INFO
	.align		4
.L_13:
        /*0028*/ 	.byte	0x04, 0x17
        /*002a*/ 	.short	(.L_15 - .L_14)
.L_14:
        /*002c*/ 	.word	0x00000000
        /*0030*/ 	.short	0x0002
        /*0032*/ 	.short	0x0010
        /*0034*/ 	.byte	0x00, 0xf4, 0x21, 0x00


	//----- nvinfo : EIATTR_KPARAM_INFO
	.align		4
.L_15:
        /*0038*/ 	.byte	0x04, 0x17
        /*003a*/ 	.short	(.L_17 - .L_16)
.L_16:
        /*003c*/ 	.word	0x00000000
        /*0040*/ 	.short	0x0001
        /*0042*/ 	.short	0x0008
        /*0044*/ 	.byte	0x00, 0xf4, 0x21, 0x00


	//----- nvinfo : EIATTR_KPARAM_INFO
	.align		4
.L_17:
        /*0048*/ 	.byte	0x04, 0x17
        /*004a*/ 	.short	(.L_19 - .L_18)
.L_18:
        /*004c*/ 	.word	0x00000000
        /*0050*/ 	.short	0x0000
        /*0052*/ 	.short	0x0000
        /*0054*/ 	.byte	0x00, 0xf4, 0x21, 0x00


	//----- nvinfo : EIATTR_SPARSE_MMA_MASK
	.align		4
.L_19:
        /*0058*/ 	.byte	0x03, 0x50
        /*005a*/ 	.short	0x0000


	//----- nvinfo : EIATTR_MAXREG_COUNT
	.align		4
        /*005c*/ 	.byte	0x03, 0x1b
        /*005e*/ 	.short	0x00ff


	//----- nvinfo : EIATTR_COOP_GROUP_MASK_REGIDS
	.align		4
        /*0060*/ 	.byte	0x04, 0x29
        /*0062*/ 	.short	(.L_21 - .L_20)


	//   ....[0]....
.L_20:
        /*0064*/ 	.word	0xffffffff


	//   ....[1]....
        /*0068*/ 	.word	0xffffffff


	//   ....[2]....
        /*006c*/ 	.word	0xffffffff


	//   ....[3]....
        /*0070*/ 	.word	0xffffffff


	//----- nvinfo : EIATTR_COOP_GROUP_INSTR_OFFSETS
	.align		4
.L_21:
        /*0074*/ 	.byte	0x04, 0x28
        /*0076*/ 	.short	(.L_23 - .L_22)


	//   ....[0]....
.L_22:
        /*0078*/ 	.word	0x00000160


	//   ....[1]....
        /*007c*/ 	.word	0x00000190


	//   ....[2]....
        /*0080*/ 	.word	0x000001b0


	//   ....[3]....
        /*0084*/ 	.word	0x000001d0


	//----- nvinfo : EIATTR_EXIT_INSTR_OFFSETS
	.align		4
.L_23:
        /*0088*/ 	.byte	0x04, 0x1c
        /*008a*/ 	.short	(.L_25 - .L_24)


	//   ....[0]....
.L_24:
        /*008c*/ 	.word	0x000001f0


	//   ....[1]....
        /*0090*/ 	.word	0x00000210


	//----- nvinfo : EIATTR_REQNTID
	.align		4
.L_25:
        /*0094*/ 	.byte	0x04, 0x10
        /*0096*/ 	.short	(.L_27 - .L_26)
.L_26:
        /*0098*/ 	.word	0x00000040
        /*009c*/ 	.word	0x00000001
        /*00a0*/ 	.word	0x00000001


	//----- nvinfo : EIATTR_CBANK_PARAM_SIZE
	.align		4
.L_27:
        /*00a4*/ 	.byte	0x03, 0x19
        /*00a6*/ 	.short	0x0020


	//----- nvinfo : EIATTR_PARAM_CBANK
	.align		4
        /*00a8*/ 	.byte	0x04, 0x0a
        /*00aa*/ 	.short	(.L_29 - .L_28)
	.align		4
.L_28:
        /*00ac*/ 	.word	index@(.nv.constant0.triton_per_fused_mul_sum_2)
        /*00b0*/ 	.short	0x0210
        /*00b2*/ 	.short	0x0020


	//----- nvinfo : EIATTR_SW_WAR
	.align		4
.L_29:
        /*00b4*/ 	.byte	0x04, 0x36
        /*00b6*/ 	.short	(.L_31 - .L_30)
.L_30:
        /*00b8*/ 	.word	0x00000008
.L_31:


//--------------------- .nv.callgraph             --------------------------
	.section	.nv.callgraph,"",@"SHT_CUDA_CALLGRAPH"
	.align	4
	.sectionentsize	8
	.align		4
        /*0000*/ 	.word	0x00000000
	.align		4
        /*0004*/ 	.word	0xffffffff
	.align		4
        /*0008*/ 	.word	0x00000000
	.align		4
        /*000c*/ 	.word	0xfffffffe
	.align		4
        /*0010*/ 	.word	0x00000000
	.align		4
        /*0014*/ 	.word	0xfffffffd
	.align		4
        /*0018*/ 	.word	0x00000000
	.align		4
        /*001c*/ 	.word	0xfffffffc


//--------------------- .text.triton_per_fused_mul_sum_2 --------------------------
	.section	.text.triton_per_fused_mul_sum_2,"ax",@progbits
	.align	128
        .global         triton_per_fused_mul_sum_2
        .type           triton_per_fused_mul_sum_2,@function
        .size           triton_per_fused_mul_sum_2,(.L_x_1 - triton_per_fused_mul_sum_2)
        .other          triton_per_fused_mul_sum_2,@"STO_CUDA_ENTRY STV_DEFAULT"
triton_per_fused_mul_sum_2:
.text.triton_per_fused_mul_sum_2:
[----:B------:R-:W0:Y:S02]  /*0000*/  LDC R1, c[0x0][0x28] ;  /* 0x00000a00ff017b82 */ /* 0x000e240000000800 */
[----:B------:R-:W1:Y:S01]  /*0010*/  S2R R8, SR_TID.X ;  /* 0x0000000000087919 */ /* 0x000e620000002100 */
[----:B------:R-:W2:Y:S01]  /*0020*/  LDC.64 R2, c[0x0][0x210] ;  /* 0x00008400ff027b82 */ /* 0x000ea20000000a00 */
[----:B------:R-:W-:Y:S01]  /*0030*/  MOV R6, RZ ;  /* 0x000000ff00067202 */ /* 0x000fe20000000f00 */
[----:B------:R-:W-:Y:S01]  /*0040*/  ULDC.64 UR4, c[0x0][0x208] ;  /* 0x0000820000047ab9 */ /* 0x000fe20000000a00 */
[----:B------:R-:W3:Y:S05]  /*0050*/  S2R R11, SR_CTAID.X ;  /* 0x00000000000b7919 */ /* 0x000eea0000002500 */
[----:B------:R-:W4:Y:S01]  /*0060*/  LDC.64 R4, c[0x0][0x218] ;  /* 0x00008600ff047b82 */ /* 0x000f220000000a00 */
[----:B-1----:R-:W-:-:S02]  /*0070*/  LOP3.LUT R0, R8, 0xf, RZ, 0xc0, !PT ;  /* 0x0000000f08007812 */ /* 0x002fc400078ec0ff */
[C---:B---3--:R-:W-:Y:S02]  /*0080*/  ISETP.GE.AND P0, PT, R11.reuse, 0x10, PT ;  /* 0x000000100b00780c */ /* 0x048fe40003f06270 */
[----:B------:R-:W-:Y:S01]  /*0090*/  LEA R7, R11, R0, 0x4 ;  /* 0x000000000b077211 */ /* 0x000fe200078e20ff */
[----:B------:R-:W-:-:S04]  /*00a0*/  HFMA2.MMA R0, -RZ, RZ, 0, 0 ;  /* 0x00000000ff007435 */ /* 0x000fc800000001ff */
[----:B--2---:R-:W-:-:S04]  /*00b0*/  IMAD.WIDE R2, R7, 0x4, R2 ;  /* 0x0000000407027825 */ /* 0x004fc800078e0202 */
[----:B----4-:R-:W-:Y:S02]  /*00c0*/  IMAD.WIDE R4, R7, 0x4, R4 ;  /* 0x0000000407047825 */ /* 0x010fe400078e0204 */
[----:B------:R1:W2:Y:S04]  /*00d0*/  @!P0 LDG.E R0, desc[UR4][R2.64] ;  /* 0x0000000402008981 */ /* 0x0002a8000c1e1900 */
[----:B------:R-:W3:Y:S01]  /*00e0*/  @!P0 LDG.E R6, desc[UR4][R4.64] ;  /* 0x0000000404068981 */ /* 0x000ee2000c1e1900 */
[----:B-1----:R-:W1:Y:S02]  /*00f0*/  LDC.64 R2, c[0x0][0x220] ;  /* 0x00008800ff027b82 */ /* 0x002e640000000a00 */
[----:B-1----:R-:W-:Y:S01]  /*0100*/  IMAD.WIDE R2, R11, 0x4, R2 ;  /* 0x000000040b027825 */ /* 0x002fe200078e0202 */
[----:B--2---:R-:W-:-:S02]  /*0110*/  SEL R7, R0, RZ, !P0 ;  /* 0x000000ff00077207 */ /* 0x004fc40004000000 */
[----:B---3--:R-:W-:-:S05]  /*0120*/  SEL R6, R6, RZ, !P0 ;  /* 0x000000ff06067207 */ /* 0x008fca0004000000 */
[----:B------:R-:W-:-:S05]  /*0130*/  FMUL R6, R7, R6 ;  /* 0x0000000607067220 */ /* 0x000fca0000400000 */
[----:B------:R-:W-:Y:S02]  /*0140*/  FSEL R6, R6, RZ, !P0 ;  /* 0x000000ff06067208 */ /* 0x000fe40004000000 */
[----:B------:R-:W-:-:S03]  /*0150*/  LOP3.LUT P0, RZ, R8, 0x3f, RZ, 0xc0, !PT ;  /* 0x0000003f08ff7812 */ /* 0x000fc6000780c0ff */
[----:B------:R-:W1:Y:S01]  /*0160*/  SHFL.BFLY PT, R7, R6, 0x8, 0x1f ;  /* 0x0d001f0006077f89 */ /* 0x000e6200000e0000 */
[----:B------:R-:W-:Y:S01]  /*0170*/  ISETP.LT.AND P0, PT, R11, 0x10, !P0 ;  /* 0x000000100b00780c */ /* 0x000fe20004701270 */
[----:B-1----:R-:W-:-:S05]  /*0180*/  FADD R7, R6, R7 ;  /* 0x0000000706077221 */ /* 0x002fca0000000000 */
[----:B------:R-:W1:Y:S02]  /*0190*/  SHFL.BFLY PT, R0, R7, 0x4, 0x1f ;  /* 0x0c801f0007007f89 */ /* 0x000e6400000e0000 */
[----:B-1----:R-:W-:-:S05]  /*01a0*/  FADD R0, R7, R0 ;  /* 0x0000000007007221 */ /* 0x002fca0000000000 */
[----:B------:R-:W1:Y:S02]  /*01b0*/  SHFL.BFLY PT, R9, R0, 0x2, 0x1f ;  /* 0x0c401f0000097f89 */ /* 0x000e6400000e0000 */
[----:B-1----:R-:W-:-:S05]  /*01c0*/  FADD R9, R0, R9 ;  /* 0x0000000900097221 */ /* 0x002fca0000000000 */
[----:B------:R-:W1:Y:S02]  /*01d0*/  SHFL.BFLY PT, R4, R9, 0x1, 0x1f ;  /* 0x0c201f0009047f89 */ /* 0x000e6400000e0000 */
[----:B-1----:R-:W-:Y:S01]  /*01e0*/  FADD R5, R9, R4 ;  /* 0x0000000409057221 */ /* 0x002fe20000000000 */
[----:B------:R-:W-:Y:S06]  /*01f0*/  @!P0 EXIT ;  /* 0x000000000000894d */ /* 0x000fec0003800000 */
[----:B------:R-:W-:Y:S01]  /*0200*/  STG.E desc[UR4][R2.64], R5 ;  /* 0x0000000502007986 */ /* 0x000fe2000c101904 */
[----:B------:R-:W-:Y:S05]  /*0210*/  EXIT ;  /* 0x000000000000794d */ /* 0x000fea0003800000 */
.L_x_0:
[----:B------:R-:W-:-:S00]  /*0220*/  BRA `(.L_x_0) ;  /* 0xfffffffc00fc7947 */ /* 0x000fc0000383ffff */
[----:B------:R-:W-:-:S00]  /*0230*/  NOP ;  /* 0x0000000000007918 */ /* 0x000fc00000000000 */
        /* <DEDUP_REMOVED lines=12> */
.L_x_1:


//--------------------- .nv.constant0.triton_per_fused_mul_sum_2 --------------------------
	.section	.nv.constant0.triton_per_fused_mul_sum_2,"a",@progbits
	.sectionflags	@""
	.align	4
.nv.constant0.triton_per_fused_mul_sum_2:
	.zero		560
